//
// Generated by NVIDIA NVVM Compiler
//
// Compiler Build ID: CL-36424714
// Cuda compilation tools, release 13.0, V13.0.88
// Based on NVVM 20.0.0
//

.version 9.0
.target sm_100
.address_size 64

	// .globl	_Z21computeFlattenedIndexv
.extern .func  (.param .b32 func_retval0) vprintf
(
	.param .b64 vprintf_param_0,
	.param .b64 vprintf_param_1
)
;
.global .align 1 .b8 $str[42] = {84, 104, 114, 101, 97, 100, 32, 40, 37, 51, 100, 44, 32, 37, 51, 100, 41, 32, 45, 62, 32, 102, 108, 97, 116, 116, 101, 110, 101, 100, 32, 105, 110, 100, 101, 120, 32, 37, 51, 100, 10};

.visible .entry _Z21computeFlattenedIndexv()
{
	.local .align 8 .b8 	__local_depot0[16];
	.reg .b64 	%SP;
	.reg .b64 	%SPL;
	.reg .b32 	%r<7>;
	.reg .b64 	%rd<5>;

	mov.u64 	%SPL, __local_depot0;
	cvta.local.u64 	%SP, %SPL;
	add.u64 	%rd1, %SP, 0;
	add.u64 	%rd2, %SPL, 0;
	mov.u32 	%r1, %tid.y;
	mov.u32 	%r2, %ntid.x;
	mov.u32 	%r3, %tid.x;
	mad.lo.s32 	%r4, %r1, %r2, %r3;
	st.local.v2.u32 	[%rd2], {%r3, %r1};
	st.local.u32 	[%rd2+8], %r4;
	mov.u64 	%rd3, $str;
	cvta.global.u64 	%rd4, %rd3;
	{ // callseq 0, 0
	.param .b64 param0;
	st.param.b64 	[param0], %rd4;
	.param .b64 param1;
	st.param.b64 	[param1], %rd1;
	.param .b32 retval0;
	call.uni (retval0), 
	vprintf, 
	(
	param0, 
	param1
	);
	ld.param.b32 	%r5, [retval0];
	} // callseq 0
	ret;

}


// ===== COMPILED SASS (sm_100) =====

	.target	sm_100

	.elftype	@"ET_EXEC"


//--------------------- .note.nv.tkinfo           --------------------------
	.section	.note.nv.tkinfo,"",@"SHT_NOTE"
	.sectionflags	@"SHF_NOTE_NV_TKINFO"
	.tkinfo
        /*0018*/ 	.word	0x00000002
        /*0030*/ 	.string	""
        /*0030*/ 	.string	"ptxas"
        /*0030*/ 	.string	"Cuda compilation tools, release 13.0, V13.0.88"
        /*0030*/ 	.string	"Build cuda_13.0.r13.0/compiler.36424714_0"
        /*0030*/ 	.string	"-arch sm_100 -m 64 "



//--------------------- .note.nv.cuinfo           --------------------------
	.section	.note.nv.cuinfo,"",@"SHT_NOTE"
	.sectionflags	@"SHF_NOTE_NV_CUINFO"
        /*0018*/ 	.short	0x0002
        /*001a*/ 	.short	0x0064
        /*001c*/ 	.short	0x0082
	.zero		2


//--------------------- .nv.info                  --------------------------
	.section	.nv.info,"",@"SHT_CUDA_INFO"
	.align	4


	//----- nvinfo : EIATTR_REGCOUNT
	.align		4
        /*0000*/ 	.byte	0x04, 0x2f
        /*0002*/ 	.short	(.L_2 - .L_1)
	.align		4
.L_1:
        /*0004*/ 	.word	index@(_Z21computeFlattenedIndexv)
        /*0008*/ 	.word	0x00000018


	//----- nvinfo : EIATTR_FRAME_SIZE
	.align		4
.L_2:
        /*000c*/ 	.byte	0x04, 0x11
        /*000e*/ 	.short	(.L_4 - .L_3)
	.align		4
.L_3:
        /*0010*/ 	.word	index@(_Z21computeFlattenedIndexv)
        /*0014*/ 	.word	0x00000010


	//----- nvinfo : EIATTR_MIN_STACK_SIZE
	.align		4
.L_4:
        /*0018*/ 	.byte	0x04, 0x12
        /*001a*/ 	.short	(.L_6 - .L_5)
	.align		4
.L_5:
        /*001c*/ 	.word	index@(_Z21computeFlattenedIndexv)
        /*0020*/ 	.word	0x00000010
.L_6:


//--------------------- .nv.compat                --------------------------
	.section	.nv.compat,"",@"SHT_CUDA_COMPAT_INFO"
	.align	4
        /*0000*/ 	.byte	0x02, 0x09, 0x00, 0x00, 0x02, 0x02, 0x01, 0x00, 0x02, 0x05, 0x05, 0x00, 0x03, 0x07, 0x01, 0x01
        /*0010*/ 	.byte	0x02, 0x03, 0x00, 0x00, 0x02, 0x06, 0x01, 0x00, 0x04, 0x0b, 0x08, 0x00, 0x09, 0x00, 0x00, 0x00
        /*0020*/ 	.byte	0x00, 0x00, 0x00, 0x00


//--------------------- .nv.info._Z21computeFlattenedIndexv --------------------------
	.section	.nv.info._Z21computeFlattenedIndexv,"",@"SHT_CUDA_INFO"
	.sectionflags	@""
	.align	4


	//----- nvinfo : EIATTR_CUDA_API_VERSION
	.align		4
        /*0000*/ 	.byte	0x04, 0x37
        /*0002*/ 	.short	(.L_8 - .L_7)
.L_7:
        /*0004*/ 	.word	0x00000082


	//----- nvinfo : EIATTR_SPARSE_MMA_MASK
	.align		4
.L_8:
        /*0008*/ 	.byte	0x03, 0x50
        /*000a*/ 	.short	0x0000


	//----- nvinfo : EIATTR_MAXREG_COUNT
	.align		4
        /*000c*/ 	.byte	0x03, 0x1b
        /*000e*/ 	.short	0x00ff


	//----- nvinfo : EIATTR_EXTERNS
	.align		4
        /*0010*/ 	.byte	0x04, 0x0f
        /*0012*/ 	.short	(.L_10 - .L_9)


	//   ....[0]....
	.align		4
.L_9:
        /*0014*/ 	.word	index@(vprintf)


	//----- nvinfo : EIATTR_MERCURY_ISA_VERSION
	.align		4
.L_10:
        /*0018*/ 	.byte	0x03, 0x5f
        /*001a*/ 	.short	0x0101


	//----- nvinfo : EIATTR_VRC_CTA_INIT_COUNT
	.align		4
        /*001c*/ 	.byte	0x02, 0x4a
	.zero		1
	.zero		1


	//----- nvinfo : EIATTR_SYSCALL_OFFSETS
	.align		4
        /*0020*/ 	.byte	0x04, 0x46
        /*0022*/ 	.short	(.L_12 - .L_11)


	//   ....[0]....
.L_11:
        /*0024*/ 	.word	0x00000120


	//----- nvinfo : EIATTR_EXIT_INSTR_OFFSETS
	.align		4
.L_12:
        /*0028*/ 	.byte	0x04, 0x1c
        /*002a*/ 	.short	(.L_14 - .L_13)


	//   ....[0]....
.L_13:
        /*002c*/ 	.word	0x00000130


	//----- nvinfo : EIATTR_SW_WAR
	.align		4
.L_14:
        /*0030*/ 	.byte	0x04, 0x36
        /*0032*/ 	.short	(.L_16 - .L_15)
.L_15:
        /*0034*/ 	.word	0x00000008
.L_16:


//--------------------- .nv.callgraph             --------------------------
	.section	.nv.callgraph,"",@"SHT_CUDA_CALLGRAPH"
	.align	4
	.sectionentsize	8
	.align		4
        /*0000*/ 	.word	0x00000000
	.align		4
        /*0004*/ 	.word	0xffffffff
	.align		4
        /*0008*/ 	.word	index@(_Z21computeFlattenedIndexv)
	.align		4
        /*000c*/ 	.word	index@(vprintf)
	.align		4
        /*0010*/ 	.word	0x00000000
	.align		4
        /*0014*/ 	.word	0xfffffffe
	.align		4
        /*0018*/ 	.word	0x00000000
	.align		4
        /*001c*/ 	.word	0xfffffffd
	.align		4
        /*0020*/ 	.word	0x00000000
	.align		4
        /*0024*/ 	.word	0xfffffffc


//--------------------- .nv.constant4             --------------------------
	.section	.nv.constant4,"a",@progbits
	.align	8
	.align		8
.nv.constant4:
        /*0000*/ 	.dword	vprintf
	.align		8
        /*0008*/ 	.dword	$str


//--------------------- .text._Z21computeFlattenedIndexv --------------------------
	.section	.text._Z21computeFlattenedIndexv,"ax",@progbits
	.align	128
        .global         _Z21computeFlattenedIndexv
        .type           _Z21computeFlattenedIndexv,@function
        .size           _Z21computeFlattenedIndexv,(.L_x_2 - _Z21computeFlattenedIndexv)
        .other          _Z21computeFlattenedIndexv,@"STO_CUDA_ENTRY STV_DEFAULT"
_Z21computeFlattenedIndexv:
.text._Z21computeFlattenedIndexv:
[----:B------:R-:W0:Y:S01]  /*0000*/  LDC R1, c[0x0][0x37c] ;  /* 0x0000df00ff017b82 */ /* 0x000e220000000800 */
[----:B------:R-:W1:Y:S01]  /*0010*/  S2R R9, SR_TID.Y ;  /* 0x0000000000097919 */ /* 0x000e620000002200 */
[----:B------:R-:W2:Y:S01]  /*0020*/  LDCU UR5, c[0x0][0x2fc] ;  /* 0x00005f80ff0577ac */ /* 0x000ea20008000800 */
[----:B------:R-:W-:Y:S01]  /*0030*/  MOV R2, 0x0 ;  /* 0x0000000000027802 */ /* 0x000fe20000000f00 */
[----:B0-----:R-:W-:Y:S01]  /*0040*/  VIADD R1, R1, 0xfffffff0 ;  /* 0xfffffff001017836 */ /* 0x001fe20000000000 */
[----:B------:R-:W1:Y:S01]  /*0050*/  S2R R8, SR_TID.X ;  /* 0x0000000000087919 */ /* 0x000e620000002100 */
[----:B------:R-:W1:Y:S03]  /*0060*/  LDCU UR6, c[0x0][0x360] ;  /* 0x00006c00ff0677ac */ /* 0x000e660008000800 */
[----:B------:R-:W0:Y:S01]  /*0070*/  LDC.64 R2, c[0x4][R2] ;  /* 0x0100000002027b82 */ /* 0x000e220000000a00 */
[----:B------:R-:W3:Y:S02]  /*0080*/  LDCU UR4, c[0x0][0x2f8] ;  /* 0x00005f00ff0477ac */ /* 0x000ee40008000800 */
[----:B---3--:R-:W-:-:S05]  /*0090*/  IADD3 R6, P0, PT, R1, UR4, RZ ;  /* 0x0000000401067c10 */ /* 0x008fca000ff1e0ff */
[----:B--2---:R-:W-:Y:S02]  /*00a0*/  IMAD.X R7, RZ, RZ, UR5, P0 ;  /* 0x00000005ff077e24 */ /* 0x004fe400080e06ff */
[----:B-1----:R-:W-:Y:S01]  /*00b0*/  IMAD R0, R9, UR6, R8 ;  /* 0x0000000609007c24 */ /* 0x002fe2000f8e0208 */
[----:B------:R1:W-:Y:S01]  /*00c0*/  STL.64 [R1], R8 ;  /* 0x0000000801007387 */ /* 0x0003e20000100a00 */
[----:B------:R-:W2:Y:S03]  /*00d0*/  LDCU.64 UR6, c[0x4][0x8] ;  /* 0x01000100ff0677ac */ /* 0x000ea60008000a00 */
[----:B------:R1:W-:Y:S01]  /*00e0*/  STL [R1+0x8], R0 ;  /* 0x0000080001007387 */ /* 0x0003e20000100800 */
[----:B--2---:R-:W-:Y:S01]  /*00f0*/  IMAD.U32 R4, RZ, RZ, UR6 ;  /* 0x00000006ff047e24 */ /* 0x004fe2000f8e00ff */
[----:B01----:R-:W-:-:S07]  /*0100*/  MOV R5, UR7 ;  /* 0x0000000700057c02 */ /* 0x003fce0008000f00 */
[----:B------:R-:W-:-:S07]  /*0110*/  LEPC R20, `(.L_x_0) ;  /* 0x000000001014794e */ /* 0x000fce0000000000 */
[----:B------:R-:W-:Y:S05]  /*0120*/  CALL.ABS.NOINC R2 ;  /* 0x0000000002007343 */ /* 0x000fea0003c00000 */
.L_x_0:
[----:B------:R-:W-:Y:S05]  /*0130*/  EXIT ;  /* 0x000000000000794d */ /* 0x000fea0003800000 */
.L_x_1:
[----:B------:R-:W-:-:S00]  /*0140*/  BRA `(.L_x_1) ;  /* 0xfffffffc00fc7947 */ /* 0x000fc0000383ffff */
[----:B------:R-:W-:-:S00]  /*0150*/  NOP ;  /* 0x0000000000007918 */ /* 0x000fc00000000000 */
        /* <DEDUP_REMOVED lines=10> */
.L_x_2:


//--------------------- .nv.global.init           --------------------------
	.section	.nv.global.init,"aw",@progbits
.nv.global.init:
	.type		$str,@object
	.size		$str,(.L_0 - $str)
$str:
        /*0000*/ 	.byte	0x54, 0x68, 0x72, 0x65, 0x61, 0x64, 0x20, 0x28, 0x25, 0x33, 0x64, 0x2c, 0x20, 0x25, 0x33, 0x64
        /*0010*/ 	.byte	0x29, 0x20, 0x2d, 0x3e, 0x20, 0x66, 0x6c, 0x61, 0x74, 0x74, 0x65, 0x6e, 0x65, 0x64, 0x20, 0x69
        /*0020*/ 	.byte	0x6e, 0x64, 0x65, 0x78, 0x20, 0x25, 0x33, 0x64, 0x0a, 0x00
.L_0:


//--------------------- .nv.shared.reserved.0     --------------------------
	.section	.nv.shared.reserved.0,"aw",@nobits
	.weak		__nv_reservedSMEM_offset_0_alias
	.size		__nv_reservedSMEM_offset_0_alias, 0, 64
	.other		__nv_reservedSMEM_offset_0_alias,@"STO_CUDA_RESERVED_SHARED STV_DEFAULT"
__nv_reservedSMEM_offset_0_alias:
	.zero		0
	.zero		64


//--------------------- .nv.constant0._Z21computeFlattenedIndexv --------------------------
	.section	.nv.constant0._Z21computeFlattenedIndexv,"a",@progbits
	.sectionflags	@""
	.align	4
.nv.constant0._Z21computeFlattenedIndexv:
	.zero		896


//--------------------- SYMBOLS --------------------------

	.type		.nv.reservedSmem.offset0,@object
	.size		.nv.reservedSmem.offset0,0x4
	.type		vprintf,@function
